//
// Generated by NVIDIA NVVM Compiler
//
// Compiler Build ID: CL-36424714
// Cuda compilation tools, release 13.0, V13.0.88
// Based on NVVM 20.0.0
//

.version 9.0
.target sm_100
.address_size 64

	// .globl	_Z17add_scalar_kernelPKffPfi

.visible .entry _Z17add_scalar_kernelPKffPfi(
	.param .u64 .ptr .align 1 _Z17add_scalar_kernelPKffPfi_param_0,
	.param .f32 _Z17add_scalar_kernelPKffPfi_param_1,
	.param .u64 .ptr .align 1 _Z17add_scalar_kernelPKffPfi_param_2,
	.param .u32 _Z17add_scalar_kernelPKffPfi_param_3
)
{
	.reg .pred 	%p<2>;
	.reg .b32 	%r<6>;
	.reg .b32 	%f<4>;
	.reg .b64 	%rd<8>;

	ld.param.u64 	%rd1, [_Z17add_scalar_kernelPKffPfi_param_0];
	ld.param.f32 	%f1, [_Z17add_scalar_kernelPKffPfi_param_1];
	ld.param.u64 	%rd2, [_Z17add_scalar_kernelPKffPfi_param_2];
	ld.param.u32 	%r2, [_Z17add_scalar_kernelPKffPfi_param_3];
	mov.u32 	%r3, %ctaid.x;
	mov.u32 	%r4, %ntid.x;
	mov.u32 	%r5, %tid.x;
	mad.lo.s32 	%r1, %r3, %r4, %r5;
	setp.ge.s32 	%p1, %r1, %r2;
	@%p1 bra 	$L__BB0_2;
	cvta.to.global.u64 	%rd3, %rd1;
	cvta.to.global.u64 	%rd4, %rd2;
	mul.wide.s32 	%rd5, %r1, 4;
	add.s64 	%rd6, %rd3, %rd5;
	ld.global.f32 	%f2, [%rd6];
	add.f32 	%f3, %f1, %f2;
	add.s64 	%rd7, %rd4, %rd5;
	st.global.f32 	[%rd7], %f3;
$L__BB0_2:
	ret;

}


// ===== COMPILED SASS (sm_100) =====

	.target	sm_100

	.elftype	@"ET_EXEC"


//--------------------- .note.nv.tkinfo           --------------------------
	.section	.note.nv.tkinfo,"",@"SHT_NOTE"
	.sectionflags	@"SHF_NOTE_NV_TKINFO"
	.tkinfo
        /*0018*/ 	.word	0x00000002
        /*0030*/ 	.string	""
        /*0030*/ 	.string	"ptxas"
        /*0030*/ 	.string	"Cuda compilation tools, release 13.0, V13.0.88"
        /*0030*/ 	.string	"Build cuda_13.0.r13.0/compiler.36424714_0"
        /*0030*/ 	.string	"-arch sm_100 -m 64 "



//--------------------- .note.nv.cuinfo           --------------------------
	.section	.note.nv.cuinfo,"",@"SHT_NOTE"
	.sectionflags	@"SHF_NOTE_NV_CUINFO"
        /*0018*/ 	.short	0x0002
        /*001a*/ 	.short	0x0064
        /*001c*/ 	.short	0x0082
	.zero		2


//--------------------- .nv.info                  --------------------------
	.section	.nv.info,"",@"SHT_CUDA_INFO"
	.align	4


	//----- nvinfo : EIATTR_REGCOUNT
	.align		4
        /*0000*/ 	.byte	0x04, 0x2f
        /*0002*/ 	.short	(.L_1 - .L_0)
	.align		4
.L_0:
        /*0004*/ 	.word	index@(_Z17add_scalar_kernelPKffPfi)
        /*0008*/ 	.word	0x0000000a


	//----- nvinfo : EIATTR_FRAME_SIZE
	.align		4
.L_1:
        /*000c*/ 	.byte	0x04, 0x11
        /*000e*/ 	.short	(.L_3 - .L_2)
	.align		4
.L_2:
        /*0010*/ 	.word	index@(_Z17add_scalar_kernelPKffPfi)
        /*0014*/ 	.word	0x00000000


	//----- nvinfo : EIATTR_MIN_STACK_SIZE
	.align		4
.L_3:
        /*0018*/ 	.byte	0x04, 0x12
        /*001a*/ 	.short	(.L_5 - .L_4)
	.align		4
.L_4:
        /*001c*/ 	.word	index@(_Z17add_scalar_kernelPKffPfi)
        /*0020*/ 	.word	0x00000000
.L_5:


//--------------------- .nv.compat                --------------------------
	.section	.nv.compat,"",@"SHT_CUDA_COMPAT_INFO"
	.align	4
        /*0000*/ 	.byte	0x02, 0x09, 0x00, 0x00, 0x02, 0x02, 0x01, 0x00, 0x02, 0x05, 0x05, 0x00, 0x03, 0x07, 0x01, 0x01
        /*0010*/ 	.byte	0x02, 0x03, 0x00, 0x00, 0x02, 0x06, 0x01, 0x00, 0x04, 0x0b, 0x08, 0x00, 0x09, 0x00, 0x00, 0x00
        /*0020*/ 	.byte	0x00, 0x00, 0x00, 0x00


//--------------------- .nv.info._Z17add_scalar_kernelPKffPfi --------------------------
	.section	.nv.info._Z17add_scalar_kernelPKffPfi,"",@"SHT_CUDA_INFO"
	.sectionflags	@""
	.align	4


	//----- nvinfo : EIATTR_CUDA_API_VERSION
	.align		4
        /*0000*/ 	.byte	0x04, 0x37
        /*0002*/ 	.short	(.L_7 - .L_6)
.L_6:
        /*0004*/ 	.word	0x00000082


	//----- nvinfo : EIATTR_KPARAM_INFO
	.align		4
.L_7:
        /*0008*/ 	.byte	0x04, 0x17
        /*000a*/ 	.short	(.L_9 - .L_8)
.L_8:
        /*000c*/ 	.word	0x00000000
        /*0010*/ 	.short	0x0003
        /*0012*/ 	.short	0x0018
        /*0014*/ 	.byte	0x00, 0xf0, 0x11, 0x00


	//----- nvinfo : EIATTR_KPARAM_INFO
	.align		4
.L_9:
        /*0018*/ 	.byte	0x04, 0x17
        /*001a*/ 	.short	(.L_11 - .L_10)
.L_10:
        /*001c*/ 	.word	0x00000000
        /*0020*/ 	.short	0x0002
        /*0022*/ 	.short	0x0010
        /*0024*/ 	.byte	0x00, 0xf5, 0x21, 0x00


	//----- nvinfo : EIATTR_KPARAM_INFO
	.align		4
.L_11:
        /*0028*/ 	.byte	0x04, 0x17
        /*002a*/ 	.short	(.L_13 - .L_12)
.L_12:
        /*002c*/ 	.word	0x00000000
        /*0030*/ 	.short	0x0001
        /*0032*/ 	.short	0x0008
        /*0034*/ 	.byte	0x00, 0xf0, 0x11, 0x00


	//----- nvinfo : EIATTR_KPARAM_INFO
	.align		4
.L_13:
        /*0038*/ 	.byte	0x04, 0x17
        /*003a*/ 	.short	(.L_15 - .L_14)
.L_14:
        /*003c*/ 	.word	0x00000000
        /*0040*/ 	.short	0x0000
        /*0042*/ 	.short	0x0000
        /*0044*/ 	.byte	0x00, 0xf5, 0x21, 0x00


	//----- nvinfo : EIATTR_SPARSE_MMA_MASK
	.align		4
.L_15:
        /*0048*/ 	.byte	0x03, 0x50
        /*004a*/ 	.short	0x0000


	//----- nvinfo : EIATTR_MAXREG_COUNT
	.align		4
        /*004c*/ 	.byte	0x03, 0x1b
        /*004e*/ 	.short	0x00ff


	//----- nvinfo : EIATTR_MERCURY_ISA_VERSION
	.align		4
        /*0050*/ 	.byte	0x03, 0x5f
        /*0052*/ 	.short	0x0101


	//----- nvinfo : EIATTR_VRC_CTA_INIT_COUNT
	.align		4
        /*0054*/ 	.byte	0x02, 0x4a
	.zero		1
	.zero		1


	//----- nvinfo : EIATTR_EXIT_INSTR_OFFSETS
	.align		4
        /*0058*/ 	.byte	0x04, 0x1c
        /*005a*/ 	.short	(.L_17 - .L_16)


	//   ....[0]....
.L_16:
        /*005c*/ 	.word	0x00000070


	//   ....[1]....
        /*0060*/ 	.word	0x00000110


	//----- nvinfo : EIATTR_CBANK_PARAM_SIZE
	.align		4
.L_17:
        /*0064*/ 	.byte	0x03, 0x19
        /*0066*/ 	.short	0x001c


	//----- nvinfo : EIATTR_PARAM_CBANK
	.align		4
        /*0068*/ 	.byte	0x04, 0x0a
        /*006a*/ 	.short	(.L_19 - .L_18)
	.align		4
.L_18:
        /*006c*/ 	.word	index@(.nv.constant0._Z17add_scalar_kernelPKffPfi)
        /*0070*/ 	.short	0x0380
        /*0072*/ 	.short	0x001c


	//----- nvinfo : EIATTR_SW_WAR
	.align		4
.L_19:
        /*0074*/ 	.byte	0x04, 0x36
        /*0076*/ 	.short	(.L_21 - .L_20)
.L_20:
        /*0078*/ 	.word	0x00000008
.L_21:


//--------------------- .nv.callgraph             --------------------------
	.section	.nv.callgraph,"",@"SHT_CUDA_CALLGRAPH"
	.align	4
	.sectionentsize	8
	.align		4
        /*0000*/ 	.word	0x00000000
	.align		4
        /*0004*/ 	.word	0xffffffff
	.align		4
        /*0008*/ 	.word	0x00000000
	.align		4
        /*000c*/ 	.word	0xfffffffe
	.align		4
        /*0010*/ 	.word	0x00000000
	.align		4
        /*0014*/ 	.word	0xfffffffd
	.align		4
        /*0018*/ 	.word	0x00000000
	.align		4
        /*001c*/ 	.word	0xfffffffc


//--------------------- .text._Z17add_scalar_kernelPKffPfi --------------------------
	.section	.text._Z17add_scalar_kernelPKffPfi,"ax",@progbits
	.align	128
        .global         _Z17add_scalar_kernelPKffPfi
        .type           _Z17add_scalar_kernelPKffPfi,@function
        .size           _Z17add_scalar_kernelPKffPfi,(.L_x_1 - _Z17add_scalar_kernelPKffPfi)
        .other          _Z17add_scalar_kernelPKffPfi,@"STO_CUDA_ENTRY STV_DEFAULT"
_Z17add_scalar_kernelPKffPfi:
.text._Z17add_scalar_kernelPKffPfi:
[----:B------:R-:W-:Y:S01]  /*0000*/  LDC R1, c[0x0][0x37c] ;  /* 0x0000df00ff017b82 */ /* 0x000fe20000000800 */
[----:B------:R-:W0:Y:S07]  /*0010*/  S2R R0, SR_TID.X ;  /* 0x0000000000007919 */ /* 0x000e2e0000002100 */
[----:B------:R-:W0:Y:S01]  /*0020*/  S2UR UR4, SR_CTAID.X ;  /* 0x00000000000479c3 */ /* 0x000e220000002500 */
[----:B------:R-:W1:Y:S07]  /*0030*/  LDCU UR5, c[0x0][0x398] ;  /* 0x00007300ff0577ac */ /* 0x000e6e0008000800 */
[----:B------:R-:W0:Y:S02]  /*0040*/  LDC R7, c[0x0][0x360] ;  /* 0x0000d800ff077b82 */ /* 0x000e240000000800 */
[----:B0-----:R-:W-:-:S05]  /*0050*/  IMAD R7, R7, UR4, R0 ;  /* 0x0000000407077c24 */ /* 0x001fca000f8e0200 */
[----:B-1----:R-:W-:-:S13]  /*0060*/  ISETP.GE.AND P0, PT, R7, UR5, PT ;  /* 0x0000000507007c0c */ /* 0x002fda000bf06270 */
[----:B------:R-:W-:Y:S05]  /*0070*/  @P0 EXIT ;  /* 0x000000000000094d */ /* 0x000fea0003800000 */
[----:B------:R-:W0:Y:S01]  /*0080*/  LDC.64 R2, c[0x0][0x380] ;  /* 0x0000e000ff027b82 */ /* 0x000e220000000a00 */
[----:B------:R-:W1:Y:S01]  /*0090*/  LDCU.64 UR4, c[0x0][0x358] ;  /* 0x00006b00ff0477ac */ /* 0x000e620008000a00 */
[----:B------:R-:W2:Y:S06]  /*00a0*/  LDCU UR6, c[0x0][0x388] ;  /* 0x00007100ff0677ac */ /* 0x000eac0008000800 */
[----:B------:R-:W3:Y:S01]  /*00b0*/  LDC.64 R4, c[0x0][0x390] ;  /* 0x0000e400ff047b82 */ /* 0x000ee20000000a00 */
[----:B0-----:R-:W-:-:S06]  /*00c0*/  IMAD.WIDE R2, R7, 0x4, R2 ;  /* 0x0000000407027825 */ /* 0x001fcc00078e0202 */
[----:B-1----:R-:W2:Y:S01]  /*00d0*/  LDG.E R2, desc[UR4][R2.64] ;  /* 0x0000000402027981 */ /* 0x002ea2000c1e1900 */
[----:B---3--:R-:W-:-:S04]  /*00e0*/  IMAD.WIDE R4, R7, 0x4, R4 ;  /* 0x0000000407047825 */ /* 0x008fc800078e0204 */
[----:B--2---:R-:W-:-:S05]  /*00f0*/  FADD R7, R2, UR6 ;  /* 0x0000000602077e21 */ /* 0x004fca0008000000 */
[----:B------:R-:W-:Y:S01]  /*0100*/  STG.E desc[UR4][R4.64], R7 ;  /* 0x0000000704007986 */ /* 0x000fe2000c101904 */
[----:B------:R-:W-:Y:S05]  /*0110*/  EXIT ;  /* 0x000000000000794d */ /* 0x000fea0003800000 */
.L_x_0:
[----:B------:R-:W-:-:S00]  /*0120*/  BRA `(.L_x_0) ;  /* 0xfffffffc00fc7947 */ /* 0x000fc0000383ffff */
[----:B------:R-:W-:-:S00]  /*0130*/  NOP ;  /* 0x0000000000007918 */ /* 0x000fc00000000000 */
        /* <DEDUP_REMOVED lines=12> */
.L_x_1:


//--------------------- .nv.shared.reserved.0     --------------------------
	.section	.nv.shared.reserved.0,"aw",@nobits
	.weak		__nv_reservedSMEM_offset_0_alias
	.size		__nv_reservedSMEM_offset_0_alias, 0, 64
	.other		__nv_reservedSMEM_offset_0_alias,@"STO_CUDA_RESERVED_SHARED STV_DEFAULT"
__nv_reservedSMEM_offset_0_alias:
	.zero		0
	.zero		64


//--------------------- .nv.constant0._Z17add_scalar_kernelPKffPfi --------------------------
	.section	.nv.constant0._Z17add_scalar_kernelPKffPfi,"a",@progbits
	.sectionflags	@""
	.align	4
.nv.constant0._Z17add_scalar_kernelPKffPfi:
	.zero		924


//--------------------- SYMBOLS --------------------------

	.type		.nv.reservedSmem.offset0,@object
	.size		.nv.reservedSmem.offset0,0x4
